//
// Generated by NVIDIA NVVM Compiler
//
// Compiler Build ID: CL-36424714
// Cuda compilation tools, release 13.0, V13.0.88
// Based on NVVM 20.0.0
//

.version 9.0
.target sm_100
.address_size 64

	// .globl	_Z6mkarryPf

.visible .entry _Z6mkarryPf(
	.param .u64 .ptr .align 1 _Z6mkarryPf_param_0
)
{
	.reg .b32 	%r<6>;
	.reg .b64 	%rd<5>;

	ld.param.u64 	%rd1, [_Z6mkarryPf_param_0];
	cvta.to.global.u64 	%rd2, %rd1;
	mov.u32 	%r1, %ctaid.x;
	mov.u32 	%r2, %ntid.x;
	mov.u32 	%r3, %tid.x;
	mad.lo.s32 	%r4, %r1, %r2, %r3;
	mul.wide.s32 	%rd3, %r4, 4;
	add.s64 	%rd4, %rd2, %rd3;
	mov.b32 	%r5, 0;
	st.global.u32 	[%rd4], %r5;
	ret;

}


// ===== COMPILED SASS (sm_100) =====

	.target	sm_100

	.elftype	@"ET_EXEC"


//--------------------- .note.nv.tkinfo           --------------------------
	.section	.note.nv.tkinfo,"",@"SHT_NOTE"
	.sectionflags	@"SHF_NOTE_NV_TKINFO"
	.tkinfo
        /*0018*/ 	.word	0x00000002
        /*0030*/ 	.string	""
        /*0030*/ 	.string	"ptxas"
        /*0030*/ 	.string	"Cuda compilation tools, release 13.0, V13.0.88"
        /*0030*/ 	.string	"Build cuda_13.0.r13.0/compiler.36424714_0"
        /*0030*/ 	.string	"-arch sm_100 -m 64 "



//--------------------- .note.nv.cuinfo           --------------------------
	.section	.note.nv.cuinfo,"",@"SHT_NOTE"
	.sectionflags	@"SHF_NOTE_NV_CUINFO"
        /*0018*/ 	.short	0x0002
        /*001a*/ 	.short	0x0064
        /*001c*/ 	.short	0x0082
	.zero		2


//--------------------- .nv.info                  --------------------------
	.section	.nv.info,"",@"SHT_CUDA_INFO"
	.align	4


	//----- nvinfo : EIATTR_REGCOUNT
	.align		4
        /*0000*/ 	.byte	0x04, 0x2f
        /*0002*/ 	.short	(.L_1 - .L_0)
	.align		4
.L_0:
        /*0004*/ 	.word	index@(_Z6mkarryPf)
        /*0008*/ 	.word	0x00000008


	//----- nvinfo : EIATTR_FRAME_SIZE
	.align		4
.L_1:
        /*000c*/ 	.byte	0x04, 0x11
        /*000e*/ 	.short	(.L_3 - .L_2)
	.align		4
.L_2:
        /*0010*/ 	.word	index@(_Z6mkarryPf)
        /*0014*/ 	.word	0x00000000


	//----- nvinfo : EIATTR_MIN_STACK_SIZE
	.align		4
.L_3:
        /*0018*/ 	.byte	0x04, 0x12
        /*001a*/ 	.short	(.L_5 - .L_4)
	.align		4
.L_4:
        /*001c*/ 	.word	index@(_Z6mkarryPf)
        /*0020*/ 	.word	0x00000000
.L_5:


//--------------------- .nv.compat                --------------------------
	.section	.nv.compat,"",@"SHT_CUDA_COMPAT_INFO"
	.align	4
        /*0000*/ 	.byte	0x02, 0x09, 0x00, 0x00, 0x02, 0x02, 0x01, 0x00, 0x02, 0x05, 0x05, 0x00, 0x03, 0x07, 0x01, 0x01
        /*0010*/ 	.byte	0x02, 0x03, 0x00, 0x00, 0x02, 0x06, 0x01, 0x00, 0x04, 0x0b, 0x08, 0x00, 0x09, 0x00, 0x00, 0x00
        /*0020*/ 	.byte	0x00, 0x00, 0x00, 0x00


//--------------------- .nv.info._Z6mkarryPf      --------------------------
	.section	.nv.info._Z6mkarryPf,"",@"SHT_CUDA_INFO"
	.sectionflags	@""
	.align	4


	//----- nvinfo : EIATTR_CUDA_API_VERSION
	.align		4
        /*0000*/ 	.byte	0x04, 0x37
        /*0002*/ 	.short	(.L_7 - .L_6)
.L_6:
        /*0004*/ 	.word	0x00000082


	//----- nvinfo : EIATTR_KPARAM_INFO
	.align		4
.L_7:
        /*0008*/ 	.byte	0x04, 0x17
        /*000a*/ 	.short	(.L_9 - .L_8)
.L_8:
        /*000c*/ 	.word	0x00000000
        /*0010*/ 	.short	0x0000
        /*0012*/ 	.short	0x0000
        /*0014*/ 	.byte	0x00, 0xf5, 0x21, 0x00


	//----- nvinfo : EIATTR_SPARSE_MMA_MASK
	.align		4
.L_9:
        /*0018*/ 	.byte	0x03, 0x50
        /*001a*/ 	.short	0x0000


	//----- nvinfo : EIATTR_MAXREG_COUNT
	.align		4
        /*001c*/ 	.byte	0x03, 0x1b
        /*001e*/ 	.short	0x00ff


	//----- nvinfo : EIATTR_MERCURY_ISA_VERSION
	.align		4
        /*0020*/ 	.byte	0x03, 0x5f
        /*0022*/ 	.short	0x0101


	//----- nvinfo : EIATTR_VRC_CTA_INIT_COUNT
	.align		4
        /*0024*/ 	.byte	0x02, 0x4a
	.zero		1
	.zero		1


	//----- nvinfo : EIATTR_EXIT_INSTR_OFFSETS
	.align		4
        /*0028*/ 	.byte	0x04, 0x1c
        /*002a*/ 	.short	(.L_11 - .L_10)


	//   ....[0]....
.L_10:
        /*002c*/ 	.word	0x00000090


	//----- nvinfo : EIATTR_CBANK_PARAM_SIZE
	.align		4
.L_11:
        /*0030*/ 	.byte	0x03, 0x19
        /*0032*/ 	.short	0x0008


	//----- nvinfo : EIATTR_PARAM_CBANK
	.align		4
        /*0034*/ 	.byte	0x04, 0x0a
        /*0036*/ 	.short	(.L_13 - .L_12)
	.align		4
.L_12:
        /*0038*/ 	.word	index@(.nv.constant0._Z6mkarryPf)
        /*003c*/ 	.short	0x0380
        /*003e*/ 	.short	0x0008


	//----- nvinfo : EIATTR_SW_WAR
	.align		4
.L_13:
        /*0040*/ 	.byte	0x04, 0x36
        /*0042*/ 	.short	(.L_15 - .L_14)
.L_14:
        /*0044*/ 	.word	0x00000008
.L_15:


//--------------------- .nv.callgraph             --------------------------
	.section	.nv.callgraph,"",@"SHT_CUDA_CALLGRAPH"
	.align	4
	.sectionentsize	8
	.align		4
        /*0000*/ 	.word	0x00000000
	.align		4
        /*0004*/ 	.word	0xffffffff
	.align		4
        /*0008*/ 	.word	0x00000000
	.align		4
        /*000c*/ 	.word	0xfffffffe
	.align		4
        /*0010*/ 	.word	0x00000000
	.align		4
        /*0014*/ 	.word	0xfffffffd
	.align		4
        /*0018*/ 	.word	0x00000000
	.align		4
        /*001c*/ 	.word	0xfffffffc


//--------------------- .text._Z6mkarryPf         --------------------------
	.section	.text._Z6mkarryPf,"ax",@progbits
	.align	128
        .global         _Z6mkarryPf
        .type           _Z6mkarryPf,@function
        .size           _Z6mkarryPf,(.L_x_1 - _Z6mkarryPf)
        .other          _Z6mkarryPf,@"STO_CUDA_ENTRY STV_DEFAULT"
_Z6mkarryPf:
.text._Z6mkarryPf:
[----:B------:R-:W-:Y:S01]  /*0000*/  LDC R1, c[0x0][0x37c] ;  /* 0x0000df00ff017b82 */ /* 0x000fe20000000800 */
[----:B------:R-:W0:Y:S07]  /*0010*/  S2R R0, SR_TID.X ;  /* 0x0000000000007919 */ /* 0x000e2e0000002100 */
[----:B------:R-:W0:Y:S01]  /*0020*/  S2UR UR6, SR_CTAID.X ;  /* 0x00000000000679c3 */ /* 0x000e220000002500 */
[----:B------:R-:W1:Y:S07]  /*0030*/  LDCU.64 UR4, c[0x0][0x358] ;  /* 0x00006b00ff0477ac */ /* 0x000e6e0008000a00 */
[----:B------:R-:W0:Y:S08]  /*0040*/  LDC R5, c[0x0][0x360] ;  /* 0x0000d800ff057b82 */ /* 0x000e300000000800 */
[----:B------:R-:W2:Y:S01]  /*0050*/  LDC.64 R2, c[0x0][0x380] ;  /* 0x0000e000ff027b82 */ /* 0x000ea20000000a00 */
[----:B0-----:R-:W-:-:S04]  /*0060*/  IMAD R5, R5, UR6, R0 ;  /* 0x0000000605057c24 */ /* 0x001fc8000f8e0200 */
[----:B--2---:R-:W-:-:S05]  /*0070*/  IMAD.WIDE R2, R5, 0x4, R2 ;  /* 0x0000000405027825 */ /* 0x004fca00078e0202 */
[----:B-1----:R-:W-:Y:S01]  /*0080*/  STG.E desc[UR4][R2.64], RZ ;  /* 0x000000ff02007986 */ /* 0x002fe2000c101904 */
[----:B------:R-:W-:Y:S05]  /*0090*/  EXIT ;  /* 0x000000000000794d */ /* 0x000fea0003800000 */
.L_x_0:
[----:B------:R-:W-:-:S00]  /*00a0*/  BRA `(.L_x_0) ;  /* 0xfffffffc00fc7947 */ /* 0x000fc0000383ffff */
[----:B------:R-:W-:-:S00]  /*00b0*/  NOP ;  /* 0x0000000000007918 */ /* 0x000fc00000000000 */
        /* <DEDUP_REMOVED lines=12> */
.L_x_1:


//--------------------- .nv.shared.reserved.0     --------------------------
	.section	.nv.shared.reserved.0,"aw",@nobits
	.weak		__nv_reservedSMEM_offset_0_alias
	.size		__nv_reservedSMEM_offset_0_alias, 0, 64
	.other		__nv_reservedSMEM_offset_0_alias,@"STO_CUDA_RESERVED_SHARED STV_DEFAULT"
__nv_reservedSMEM_offset_0_alias:
	.zero		0
	.zero		64


//--------------------- .nv.constant0._Z6mkarryPf --------------------------
	.section	.nv.constant0._Z6mkarryPf,"a",@progbits
	.sectionflags	@""
	.align	4
.nv.constant0._Z6mkarryPf:
	.zero		904


//--------------------- SYMBOLS --------------------------

	.type		.nv.reservedSmem.offset0,@object
	.size		.nv.reservedSmem.offset0,0x4
